//
// Generated by NVIDIA NVVM Compiler
//
// Compiler Build ID: CL-36424714
// Cuda compilation tools, release 13.0, V13.0.88
// Based on NVVM 20.0.0
//

.version 9.0
.target sm_100
.address_size 64

	// .globl	_Z19warp_forward_kernelIfEvPKT_S2_PS0_iii

.visible .entry _Z19warp_forward_kernelIfEvPKT_S2_PS0_iii(
	.param .u64 .ptr .align 1 _Z19warp_forward_kernelIfEvPKT_S2_PS0_iii_param_0,
	.param .u64 .ptr .align 1 _Z19warp_forward_kernelIfEvPKT_S2_PS0_iii_param_1,
	.param .u64 .ptr .align 1 _Z19warp_forward_kernelIfEvPKT_S2_PS0_iii_param_2,
	.param .u32 _Z19warp_forward_kernelIfEvPKT_S2_PS0_iii_param_3,
	.param .u32 _Z19warp_forward_kernelIfEvPKT_S2_PS0_iii_param_4,
	.param .u32 _Z19warp_forward_kernelIfEvPKT_S2_PS0_iii_param_5
)
{
	.reg .pred 	%p<23>;
	.reg .b32 	%r<43>;
	.reg .b32 	%f<37>;
	.reg .b64 	%rd<22>;
	.reg .b64 	%fd<45>;

	ld.param.u64 	%rd4, [_Z19warp_forward_kernelIfEvPKT_S2_PS0_iii_param_0];
	ld.param.u64 	%rd3, [_Z19warp_forward_kernelIfEvPKT_S2_PS0_iii_param_2];
	ld.param.u32 	%r7, [_Z19warp_forward_kernelIfEvPKT_S2_PS0_iii_param_3];
	ld.param.u32 	%r8, [_Z19warp_forward_kernelIfEvPKT_S2_PS0_iii_param_4];
	ld.param.u32 	%r9, [_Z19warp_forward_kernelIfEvPKT_S2_PS0_iii_param_5];
	cvta.to.global.u64 	%rd1, %rd4;
	mov.u32 	%r10, %ctaid.x;
	mov.u32 	%r11, %ntid.x;
	mov.u32 	%r12, %tid.x;
	mad.lo.s32 	%r1, %r10, %r11, %r12;
	mul.lo.s32 	%r2, %r8, %r7;
	setp.ge.s32 	%p5, %r1, %r2;
	@%p5 bra 	$L__BB0_12;
	ld.param.u64 	%rd21, [_Z19warp_forward_kernelIfEvPKT_S2_PS0_iii_param_1];
	cvta.to.global.u64 	%rd5, %rd21;
	div.s32 	%r13, %r1, %r7;
	mul.lo.s32 	%r6, %r13, %r7;
	sub.s32 	%r3, %r1, %r6;
	mov.u32 	%r4, %ctaid.y;
	mov.u32 	%r5, %ctaid.z;
	cvt.rn.f32.s32 	%f11, %r3;
	mul.lo.s32 	%r14, %r5, %r2;
	shl.b32 	%r15, %r14, 1;
	add.s32 	%r16, %r3, %r15;
	add.s32 	%r17, %r16, %r6;
	mul.wide.s32 	%rd6, %r17, 4;
	add.s64 	%rd7, %rd5, %rd6;
	ld.global.f32 	%f12, [%rd7];
	add.f32 	%f13, %f12, %f11;
	cvt.rn.f32.s32 	%f14, %r13;
	mul.wide.s32 	%rd8, %r2, 4;
	add.s64 	%rd9, %rd7, %rd8;
	ld.global.f32 	%f15, [%rd9];
	add.f32 	%f16, %f15, %f14;
	cvt.rmi.f32.f32 	%f17, %f13;
	sub.f32 	%f18, %f13, %f17;
	cvt.rmi.f32.f32 	%f19, %f16;
	sub.f32 	%f20, %f16, %f19;
	add.s32 	%r18, %r7, -1;
	cvt.rn.f32.s32 	%f21, %r18;
	add.s32 	%r19, %r8, -1;
	cvt.rn.f32.s32 	%f23, %r19;
	add.f32 	%f25, %f17, 0f3F800000;
	add.f32 	%f26, %f19, 0f3F800000;
	setp.ge.f32 	%p6, %f17, 0f00000000;
	setp.le.f32 	%p7, %f17, %f21;
	and.pred  	%p8, %p6, %p7;
	setp.ge.f32 	%p9, %f25, 0f00000000;
	setp.le.f32 	%p10, %f25, %f21;
	and.pred  	%p11, %p9, %p10;
	setp.ge.f32 	%p12, %f19, 0f00000000;
	setp.le.f32 	%p13, %f19, %f23;
	and.pred  	%p14, %p12, %p13;
	setp.ge.f32 	%p15, %f26, 0f00000000;
	setp.le.f32 	%p16, %f26, %f23;
	and.pred  	%p17, %p15, %p16;
	cvt.f64.f32 	%fd13, %f18;
	mov.f64 	%fd14, 0d3FF0000000000000;
	sub.f64 	%fd15, %fd14, %fd13;
	cvt.f64.f32 	%fd16, %f20;
	sub.f64 	%fd17, %fd14, %fd16;
	mul.f64 	%fd1, %fd15, %fd17;
	and.pred  	%p1, %p8, %p14;
	selp.f64 	%fd18, 0d3FF0000000000000, 0d0000000000000000, %p1;
	fma.rn.f64 	%fd19, %fd1, %fd18, 0d0000000000000000;
	cvt.rn.f32.f64 	%f27, %fd19;
	mul.f64 	%fd2, %fd17, %fd13;
	and.pred  	%p2, %p14, %p11;
	selp.f64 	%fd20, 0d3FF0000000000000, 0d0000000000000000, %p2;
	cvt.f64.f32 	%fd21, %f27;
	fma.rn.f64 	%fd22, %fd2, %fd20, %fd21;
	cvt.rn.f32.f64 	%f28, %fd22;
	mul.f64 	%fd3, %fd15, %fd16;
	and.pred  	%p3, %p8, %p17;
	selp.f64 	%fd23, 0d3FF0000000000000, 0d0000000000000000, %p3;
	cvt.f64.f32 	%fd24, %f28;
	fma.rn.f64 	%fd25, %fd3, %fd23, %fd24;
	cvt.rn.f32.f64 	%f29, %fd25;
	mul.f32 	%f30, %f18, %f20;
	cvt.f64.f32 	%fd4, %f30;
	and.pred  	%p4, %p11, %p17;
	selp.f64 	%fd26, 0d3FF0000000000000, 0d0000000000000000, %p4;
	cvt.f64.f32 	%fd27, %f29;
	fma.rn.f64 	%fd28, %fd26, %fd4, %fd27;
	cvt.rn.f32.f64 	%f31, %fd28;
	cvt.f64.f32 	%fd29, %f31;
	setp.leu.f64 	%p18, %fd29, 0d3FEFF7CED916872B;
	mov.f32 	%f36, 0f00000000;
	@%p18 bra 	$L__BB0_11;
	mov.f64 	%fd41, 0d0000000000000000;
	not.pred 	%p19, %p1;
	@%p19 bra 	$L__BB0_4;
	cvt.rzi.s32.f32 	%r20, %f19;
	cvt.rzi.s32.f32 	%r21, %f17;
	mad.lo.s32 	%r22, %r9, %r5, %r4;
	mad.lo.s32 	%r23, %r22, %r8, %r20;
	mad.lo.s32 	%r24, %r23, %r7, %r21;
	mul.wide.s32 	%rd10, %r24, 4;
	add.s64 	%rd11, %rd1, %rd10;
	ld.global.f32 	%f32, [%rd11];
	cvt.f64.f32 	%fd41, %f32;
$L__BB0_4:
	fma.rn.f64 	%fd32, %fd1, %fd41, 0d0000000000000000;
	cvt.rn.f32.f64 	%f5, %fd32;
	mov.f64 	%fd42, 0d0000000000000000;
	not.pred 	%p20, %p2;
	@%p20 bra 	$L__BB0_6;
	cvt.rzi.s32.f32 	%r25, %f19;
	cvt.rzi.s32.f32 	%r26, %f25;
	mad.lo.s32 	%r27, %r9, %r5, %r4;
	mad.lo.s32 	%r28, %r27, %r8, %r25;
	mad.lo.s32 	%r29, %r28, %r7, %r26;
	mul.wide.s32 	%rd12, %r29, 4;
	add.s64 	%rd13, %rd1, %rd12;
	ld.global.f32 	%f33, [%rd13];
	cvt.f64.f32 	%fd42, %f33;
$L__BB0_6:
	cvt.f64.f32 	%fd34, %f5;
	fma.rn.f64 	%fd35, %fd2, %fd42, %fd34;
	cvt.rn.f32.f64 	%f6, %fd35;
	mov.f64 	%fd43, 0d0000000000000000;
	not.pred 	%p21, %p3;
	@%p21 bra 	$L__BB0_8;
	cvt.rzi.s32.f32 	%r30, %f26;
	cvt.rzi.s32.f32 	%r31, %f17;
	mad.lo.s32 	%r32, %r9, %r5, %r4;
	mad.lo.s32 	%r33, %r32, %r8, %r30;
	mad.lo.s32 	%r34, %r33, %r7, %r31;
	mul.wide.s32 	%rd14, %r34, 4;
	add.s64 	%rd15, %rd1, %rd14;
	ld.global.f32 	%f34, [%rd15];
	cvt.f64.f32 	%fd43, %f34;
$L__BB0_8:
	cvt.f64.f32 	%fd37, %f6;
	fma.rn.f64 	%fd38, %fd3, %fd43, %fd37;
	cvt.rn.f32.f64 	%f7, %fd38;
	mov.f64 	%fd44, 0d0000000000000000;
	not.pred 	%p22, %p4;
	@%p22 bra 	$L__BB0_10;
	cvt.rzi.s32.f32 	%r35, %f26;
	cvt.rzi.s32.f32 	%r36, %f25;
	mad.lo.s32 	%r37, %r9, %r5, %r4;
	mad.lo.s32 	%r38, %r37, %r8, %r35;
	mad.lo.s32 	%r39, %r38, %r7, %r36;
	mul.wide.s32 	%rd16, %r39, 4;
	add.s64 	%rd17, %rd1, %rd16;
	ld.global.f32 	%f35, [%rd17];
	cvt.f64.f32 	%fd44, %f35;
$L__BB0_10:
	cvt.f64.f32 	%fd39, %f7;
	fma.rn.f64 	%fd40, %fd44, %fd4, %fd39;
	cvt.rn.f32.f64 	%f36, %fd40;
$L__BB0_11:
	mad.lo.s32 	%r40, %r9, %r5, %r4;
	mad.lo.s32 	%r41, %r2, %r40, %r3;
	add.s32 	%r42, %r41, %r6;
	cvta.to.global.u64 	%rd18, %rd3;
	mul.wide.s32 	%rd19, %r42, 4;
	add.s64 	%rd20, %rd18, %rd19;
	st.global.f32 	[%rd20], %f36;
$L__BB0_12:
	ret;

}
	// .globl	_Z19warp_forward_kernelIdEvPKT_S2_PS0_iii
.visible .entry _Z19warp_forward_kernelIdEvPKT_S2_PS0_iii(
	.param .u64 .ptr .align 1 _Z19warp_forward_kernelIdEvPKT_S2_PS0_iii_param_0,
	.param .u64 .ptr .align 1 _Z19warp_forward_kernelIdEvPKT_S2_PS0_iii_param_1,
	.param .u64 .ptr .align 1 _Z19warp_forward_kernelIdEvPKT_S2_PS0_iii_param_2,
	.param .u32 _Z19warp_forward_kernelIdEvPKT_S2_PS0_iii_param_3,
	.param .u32 _Z19warp_forward_kernelIdEvPKT_S2_PS0_iii_param_4,
	.param .u32 _Z19warp_forward_kernelIdEvPKT_S2_PS0_iii_param_5
)
{
	.reg .pred 	%p<23>;
	.reg .b32 	%r<43>;
	.reg .b64 	%rd<26>;
	.reg .b64 	%fd<59>;

	ld.param.u32 	%r7, [_Z19warp_forward_kernelIdEvPKT_S2_PS0_iii_param_3];
	ld.param.u32 	%r8, [_Z19warp_forward_kernelIdEvPKT_S2_PS0_iii_param_4];
	ld.param.u32 	%r9, [_Z19warp_forward_kernelIdEvPKT_S2_PS0_iii_param_5];
	mov.u32 	%r10, %ctaid.x;
	mov.u32 	%r11, %ntid.x;
	mov.u32 	%r12, %tid.x;
	mad.lo.s32 	%r1, %r10, %r11, %r12;
	mul.lo.s32 	%r2, %r8, %r7;
	setp.ge.s32 	%p5, %r1, %r2;
	@%p5 bra 	$L__BB1_12;
	ld.param.u64 	%rd24, [_Z19warp_forward_kernelIdEvPKT_S2_PS0_iii_param_1];
	cvta.to.global.u64 	%rd5, %rd24;
	div.s32 	%r13, %r1, %r7;
	mul.lo.s32 	%r6, %r13, %r7;
	sub.s32 	%r3, %r1, %r6;
	mov.u32 	%r4, %ctaid.y;
	mov.u32 	%r5, %ctaid.z;
	cvt.rn.f64.s32 	%fd23, %r3;
	mul.lo.s32 	%r14, %r5, %r2;
	shl.b32 	%r15, %r14, 1;
	add.s32 	%r16, %r3, %r15;
	add.s32 	%r17, %r16, %r6;
	mul.wide.s32 	%rd6, %r17, 8;
	add.s64 	%rd7, %rd5, %rd6;
	ld.global.f64 	%fd24, [%rd7];
	add.f64 	%fd25, %fd24, %fd23;
	cvt.rn.f64.s32 	%fd26, %r13;
	mul.wide.s32 	%rd8, %r2, 8;
	add.s64 	%rd9, %rd7, %rd8;
	ld.global.f64 	%fd27, [%rd9];
	add.f64 	%fd28, %fd27, %fd26;
	cvt.rmi.f64.f64 	%fd29, %fd25;
	sub.f64 	%fd30, %fd25, %fd29;
	cvt.rmi.f64.f64 	%fd31, %fd28;
	sub.f64 	%fd32, %fd28, %fd31;
	add.s32 	%r18, %r7, -1;
	cvt.rn.f64.s32 	%fd33, %r18;
	add.s32 	%r19, %r8, -1;
	cvt.rn.f64.s32 	%fd35, %r19;
	add.f64 	%fd37, %fd29, 0d3FF0000000000000;
	add.f64 	%fd38, %fd31, 0d3FF0000000000000;
	setp.ge.f64 	%p6, %fd29, 0d0000000000000000;
	setp.le.f64 	%p7, %fd29, %fd33;
	and.pred  	%p8, %p6, %p7;
	setp.ge.f64 	%p9, %fd37, 0d0000000000000000;
	setp.le.f64 	%p10, %fd37, %fd33;
	and.pred  	%p11, %p9, %p10;
	setp.ge.f64 	%p12, %fd31, 0d0000000000000000;
	setp.le.f64 	%p13, %fd31, %fd35;
	and.pred  	%p14, %p12, %p13;
	setp.ge.f64 	%p15, %fd38, 0d0000000000000000;
	setp.le.f64 	%p16, %fd38, %fd35;
	and.pred  	%p17, %p15, %p16;
	mov.f64 	%fd39, 0d3FF0000000000000;
	sub.f64 	%fd40, %fd39, %fd30;
	sub.f64 	%fd41, %fd39, %fd32;
	mul.f64 	%fd5, %fd40, %fd41;
	and.pred  	%p1, %p8, %p14;
	selp.f64 	%fd42, 0d3FF0000000000000, 0d0000000000000000, %p1;
	fma.rn.f64 	%fd43, %fd5, %fd42, 0d0000000000000000;
	mul.f64 	%fd6, %fd30, %fd41;
	and.pred  	%p2, %p14, %p11;
	selp.f64 	%fd44, 0d3FF0000000000000, 0d0000000000000000, %p2;
	fma.rn.f64 	%fd45, %fd6, %fd44, %fd43;
	mul.f64 	%fd7, %fd40, %fd32;
	and.pred  	%p3, %p8, %p17;
	selp.f64 	%fd46, 0d3FF0000000000000, 0d0000000000000000, %p3;
	fma.rn.f64 	%fd47, %fd7, %fd46, %fd45;
	mul.f64 	%fd8, %fd30, %fd32;
	and.pred  	%p4, %p11, %p17;
	selp.f64 	%fd48, 0d3FF0000000000000, 0d0000000000000000, %p4;
	fma.rn.f64 	%fd49, %fd8, %fd48, %fd47;
	setp.leu.f64 	%p18, %fd49, 0d3FEFF7CED916872B;
	mov.f64 	%fd58, 0d0000000000000000;
	@%p18 bra 	$L__BB1_11;
	mov.f64 	%fd54, 0d0000000000000000;
	not.pred 	%p19, %p1;
	@%p19 bra 	$L__BB1_4;
	ld.param.u64 	%rd22, [_Z19warp_forward_kernelIdEvPKT_S2_PS0_iii_param_0];
	cvt.rzi.s32.f64 	%r20, %fd31;
	cvt.rzi.s32.f64 	%r21, %fd29;
	mad.lo.s32 	%r22, %r9, %r5, %r4;
	mad.lo.s32 	%r23, %r22, %r8, %r20;
	mad.lo.s32 	%r24, %r23, %r7, %r21;
	cvta.to.global.u64 	%rd10, %rd22;
	mul.wide.s32 	%rd11, %r24, 8;
	add.s64 	%rd12, %rd10, %rd11;
	ld.global.f64 	%fd54, [%rd12];
$L__BB1_4:
	ld.param.u64 	%rd23, [_Z19warp_forward_kernelIdEvPKT_S2_PS0_iii_param_0];
	cvta.to.global.u64 	%rd1, %rd23;
	fma.rn.f64 	%fd11, %fd5, %fd54, 0d0000000000000000;
	mov.f64 	%fd55, 0d0000000000000000;
	not.pred 	%p20, %p2;
	@%p20 bra 	$L__BB1_6;
	cvt.rzi.s32.f64 	%r25, %fd31;
	cvt.rzi.s32.f64 	%r26, %fd37;
	mad.lo.s32 	%r27, %r9, %r5, %r4;
	mad.lo.s32 	%r28, %r27, %r8, %r25;
	mad.lo.s32 	%r29, %r28, %r7, %r26;
	mul.wide.s32 	%rd13, %r29, 8;
	add.s64 	%rd14, %rd1, %rd13;
	ld.global.f64 	%fd55, [%rd14];
$L__BB1_6:
	fma.rn.f64 	%fd14, %fd6, %fd55, %fd11;
	mov.f64 	%fd56, 0d0000000000000000;
	not.pred 	%p21, %p3;
	@%p21 bra 	$L__BB1_8;
	cvt.rzi.s32.f64 	%r30, %fd38;
	cvt.rzi.s32.f64 	%r31, %fd29;
	mad.lo.s32 	%r32, %r9, %r5, %r4;
	mad.lo.s32 	%r33, %r32, %r8, %r30;
	mad.lo.s32 	%r34, %r33, %r7, %r31;
	mul.wide.s32 	%rd15, %r34, 8;
	add.s64 	%rd16, %rd1, %rd15;
	ld.global.f64 	%fd56, [%rd16];
$L__BB1_8:
	fma.rn.f64 	%fd17, %fd7, %fd56, %fd14;
	mov.f64 	%fd57, 0d0000000000000000;
	not.pred 	%p22, %p4;
	@%p22 bra 	$L__BB1_10;
	cvt.rzi.s32.f64 	%r35, %fd38;
	cvt.rzi.s32.f64 	%r36, %fd37;
	mad.lo.s32 	%r37, %r9, %r5, %r4;
	mad.lo.s32 	%r38, %r37, %r8, %r35;
	mad.lo.s32 	%r39, %r38, %r7, %r36;
	mul.wide.s32 	%rd17, %r39, 8;
	add.s64 	%rd18, %rd1, %rd17;
	ld.global.f64 	%fd57, [%rd18];
$L__BB1_10:
	fma.rn.f64 	%fd58, %fd8, %fd57, %fd17;
$L__BB1_11:
	ld.param.u64 	%rd25, [_Z19warp_forward_kernelIdEvPKT_S2_PS0_iii_param_2];
	mad.lo.s32 	%r40, %r9, %r5, %r4;
	mad.lo.s32 	%r41, %r2, %r40, %r3;
	add.s32 	%r42, %r41, %r6;
	cvta.to.global.u64 	%rd19, %rd25;
	mul.wide.s32 	%rd20, %r42, 8;
	add.s64 	%rd21, %rd19, %rd20;
	st.global.f64 	[%rd21], %fd58;
$L__BB1_12:
	ret;

}


// ===== COMPILED SASS (sm_100) =====

	.target	sm_100

	.elftype	@"ET_EXEC"


//--------------------- .note.nv.tkinfo           --------------------------
	.section	.note.nv.tkinfo,"",@"SHT_NOTE"
	.sectionflags	@"SHF_NOTE_NV_TKINFO"
	.tkinfo
        /*0018*/ 	.word	0x00000002
        /*0030*/ 	.string	""
        /*0030*/ 	.string	"ptxas"
        /*0030*/ 	.string	"Cuda compilation tools, release 13.0, V13.0.88"
        /*0030*/ 	.string	"Build cuda_13.0.r13.0/compiler.36424714_0"
        /*0030*/ 	.string	"-arch sm_100 -m 64 "



//--------------------- .note.nv.cuinfo           --------------------------
	.section	.note.nv.cuinfo,"",@"SHT_NOTE"
	.sectionflags	@"SHF_NOTE_NV_CUINFO"
        /*0018*/ 	.short	0x0002
        /*001a*/ 	.short	0x0064
        /*001c*/ 	.short	0x0082
	.zero		2


//--------------------- .nv.info                  --------------------------
	.section	.nv.info,"",@"SHT_CUDA_INFO"
	.align	4


	//----- nvinfo : EIATTR_REGCOUNT
	.align		4
        /*0000*/ 	.byte	0x04, 0x2f
        /*0002*/ 	.short	(.L_1 - .L_0)
	.align		4
.L_0:
        /*0004*/ 	.word	index@(_Z19warp_forward_kernelIfEvPKT_S2_PS0_iii)
        /*0008*/ 	.word	0x00000020


	//----- nvinfo : EIATTR_FRAME_SIZE
	.align		4
.L_1:
        /*000c*/ 	.byte	0x04, 0x11
        /*000e*/ 	.short	(.L_3 - .L_2)
	.align		4
.L_2:
        /*0010*/ 	.word	index@(_Z19warp_forward_kernelIfEvPKT_S2_PS0_iii)
        /*0014*/ 	.word	0x00000000


	//----- nvinfo : EIATTR_REGCOUNT
	.align		4
.L_3:
        /*0018*/ 	.byte	0x04, 0x2f
        /*001a*/ 	.short	(.L_5 - .L_4)
	.align		4
.L_4:
        /*001c*/ 	.word	index@(_Z19warp_forward_kernelIdEvPKT_S2_PS0_iii)
        /*0020*/ 	.word	0x00000020


	//----- nvinfo : EIATTR_FRAME_SIZE
	.align		4
.L_5:
        /*0024*/ 	.byte	0x04, 0x11
        /*0026*/ 	.short	(.L_7 - .L_6)
	.align		4
.L_6:
        /*0028*/ 	.word	index@(_Z19warp_forward_kernelIdEvPKT_S2_PS0_iii)
        /*002c*/ 	.word	0x00000000


	//----- nvinfo : EIATTR_MIN_STACK_SIZE
	.align		4
.L_7:
        /*0030*/ 	.byte	0x04, 0x12
        /*0032*/ 	.short	(.L_9 - .L_8)
	.align		4
.L_8:
        /*0034*/ 	.word	index@(_Z19warp_forward_kernelIdEvPKT_S2_PS0_iii)
        /*0038*/ 	.word	0x00000000


	//----- nvinfo : EIATTR_MIN_STACK_SIZE
	.align		4
.L_9:
        /*003c*/ 	.byte	0x04, 0x12
        /*003e*/ 	.short	(.L_11 - .L_10)
	.align		4
.L_10:
        /*0040*/ 	.word	index@(_Z19warp_forward_kernelIfEvPKT_S2_PS0_iii)
        /*0044*/ 	.word	0x00000000
.L_11:


//--------------------- .nv.compat                --------------------------
	.section	.nv.compat,"",@"SHT_CUDA_COMPAT_INFO"
	.align	4
        /*0000*/ 	.byte	0x02, 0x09, 0x00, 0x00, 0x02, 0x02, 0x01, 0x00, 0x02, 0x05, 0x05, 0x00, 0x03, 0x07, 0x01, 0x01
        /*0010*/ 	.byte	0x02, 0x03, 0x00, 0x00, 0x02, 0x06, 0x01, 0x00, 0x04, 0x0b, 0x08, 0x00, 0x01, 0x00, 0x00, 0x00
        /*0020*/ 	.byte	0x00, 0x00, 0x00, 0x00


//--------------------- .nv.info._Z19warp_forward_kernelIdEvPKT_S2_PS0_iii --------------------------
	.section	.nv.info._Z19warp_forward_kernelIdEvPKT_S2_PS0_iii,"",@"SHT_CUDA_INFO"
	.sectionflags	@""
	.align	4


	//----- nvinfo : EIATTR_CUDA_API_VERSION
	.align		4
        /*0000*/ 	.byte	0x04, 0x37
        /*0002*/ 	.short	(.L_13 - .L_12)
.L_12:
        /*0004*/ 	.word	0x00000082


	//----- nvinfo : EIATTR_KPARAM_INFO
	.align		4
.L_13:
        /*0008*/ 	.byte	0x04, 0x17
        /*000a*/ 	.short	(.L_15 - .L_14)
.L_14:
        /*000c*/ 	.word	0x00000000
        /*0010*/ 	.short	0x0005
        /*0012*/ 	.short	0x0020
        /*0014*/ 	.byte	0x00, 0xf0, 0x11, 0x00


	//----- nvinfo : EIATTR_KPARAM_INFO
	.align		4
.L_15:
        /*0018*/ 	.byte	0x04, 0x17
        /*001a*/ 	.short	(.L_17 - .L_16)
.L_16:
        /*001c*/ 	.word	0x00000000
        /*0020*/ 	.short	0x0004
        /*0022*/ 	.short	0x001c
        /*0024*/ 	.byte	0x00, 0xf0, 0x11, 0x00


	//----- nvinfo : EIATTR_KPARAM_INFO
	.align		4
.L_17:
        /*0028*/ 	.byte	0x04, 0x17
        /*002a*/ 	.short	(.L_19 - .L_18)
.L_18:
        /*002c*/ 	.word	0x00000000
        /*0030*/ 	.short	0x0003
        /*0032*/ 	.short	0x0018
        /*0034*/ 	.byte	0x00, 0xf0, 0x11, 0x00


	//----- nvinfo : EIATTR_KPARAM_INFO
	.align		4
.L_19:
        /*0038*/ 	.byte	0x04, 0x17
        /*003a*/ 	.short	(.L_21 - .L_20)
.L_20:
        /*003c*/ 	.word	0x00000000
        /*0040*/ 	.short	0x0002
        /*0042*/ 	.short	0x0010
        /*0044*/ 	.byte	0x00, 0xf5, 0x21, 0x00


	//----- nvinfo : EIATTR_KPARAM_INFO
	.align		4
.L_21:
        /*0048*/ 	.byte	0x04, 0x17
        /*004a*/ 	.short	(.L_23 - .L_22)
.L_22:
        /*004c*/ 	.word	0x00000000
        /*0050*/ 	.short	0x0001
        /*0052*/ 	.short	0x0008
        /*0054*/ 	.byte	0x00, 0xf5, 0x21, 0x00


	//----- nvinfo : EIATTR_KPARAM_INFO
	.align		4
.L_23:
        /*0058*/ 	.byte	0x04, 0x17
        /*005a*/ 	.short	(.L_25 - .L_24)
.L_24:
        /*005c*/ 	.word	0x00000000
        /*0060*/ 	.short	0x0000
        /*0062*/ 	.short	0x0000
        /*0064*/ 	.byte	0x00, 0xf5, 0x21, 0x00


	//----- nvinfo : EIATTR_SPARSE_MMA_MASK
	.align		4
.L_25:
        /*0068*/ 	.byte	0x03, 0x50
        /*006a*/ 	.short	0x0000


	//----- nvinfo : EIATTR_MAXREG_COUNT
	.align		4
        /*006c*/ 	.byte	0x03, 0x1b
        /*006e*/ 	.short	0x00ff


	//----- nvinfo : EIATTR_MERCURY_ISA_VERSION
	.align		4
        /*0070*/ 	.byte	0x03, 0x5f
        /*0072*/ 	.short	0x0101


	//----- nvinfo : EIATTR_VRC_CTA_INIT_COUNT
	.align		4
        /*0074*/ 	.byte	0x02, 0x4a
	.zero		1
	.zero		1


	//----- nvinfo : EIATTR_EXIT_INSTR_OFFSETS
	.align		4
        /*0078*/ 	.byte	0x04, 0x1c
        /*007a*/ 	.short	(.L_27 - .L_26)


	//   ....[0]....
.L_26:
        /*007c*/ 	.word	0x00000080


	//   ....[1]....
        /*0080*/ 	.word	0x00000930


	//----- nvinfo : EIATTR_CRS_STACK_SIZE
	.align		4
.L_27:
        /*0084*/ 	.byte	0x04, 0x1e
        /*0086*/ 	.short	(.L_29 - .L_28)
.L_28:
        /*0088*/ 	.word	0x00000000


	//----- nvinfo : EIATTR_CBANK_PARAM_SIZE
	.align		4
.L_29:
        /*008c*/ 	.byte	0x03, 0x19
        /*008e*/ 	.short	0x0024


	//----- nvinfo : EIATTR_PARAM_CBANK
	.align		4
        /*0090*/ 	.byte	0x04, 0x0a
        /*0092*/ 	.short	(.L_31 - .L_30)
	.align		4
.L_30:
        /*0094*/ 	.word	index@(.nv.constant0._Z19warp_forward_kernelIdEvPKT_S2_PS0_iii)
        /*0098*/ 	.short	0x0380
        /*009a*/ 	.short	0x0024


	//----- nvinfo : EIATTR_SW_WAR
	.align		4
.L_31:
        /*009c*/ 	.byte	0x04, 0x36
        /*009e*/ 	.short	(.L_33 - .L_32)
.L_32:
        /*00a0*/ 	.word	0x00000008
.L_33:


//--------------------- .nv.info._Z19warp_forward_kernelIfEvPKT_S2_PS0_iii --------------------------
	.section	.nv.info._Z19warp_forward_kernelIfEvPKT_S2_PS0_iii,"",@"SHT_CUDA_INFO"
	.sectionflags	@""
	.align	4


	//----- nvinfo : EIATTR_CUDA_API_VERSION
	.align		4
        /*0000*/ 	.byte	0x04, 0x37
        /*0002*/ 	.short	(.L_35 - .L_34)
.L_34:
        /*0004*/ 	.word	0x00000082


	//----- nvinfo : EIATTR_KPARAM_INFO
	.align		4
.L_35:
        /*0008*/ 	.byte	0x04, 0x17
        /*000a*/ 	.short	(.L_37 - .L_36)
.L_36:
        /*000c*/ 	.word	0x00000000
        /*0010*/ 	.short	0x0005
        /*0012*/ 	.short	0x0020
        /*0014*/ 	.byte	0x00, 0xf0, 0x11, 0x00


	//----- nvinfo : EIATTR_KPARAM_INFO
	.align		4
.L_37:
        /*0018*/ 	.byte	0x04, 0x17
        /*001a*/ 	.short	(.L_39 - .L_38)
.L_38:
        /*001c*/ 	.word	0x00000000
        /*0020*/ 	.short	0x0004
        /*0022*/ 	.short	0x001c
        /*0024*/ 	.byte	0x00, 0xf0, 0x11, 0x00


	//----- nvinfo : EIATTR_KPARAM_INFO
	.align		4
.L_39:
        /*0028*/ 	.byte	0x04, 0x17
        /*002a*/ 	.short	(.L_41 - .L_40)
.L_40:
        /*002c*/ 	.word	0x00000000
        /*0030*/ 	.short	0x0003
        /*0032*/ 	.short	0x0018
        /*0034*/ 	.byte	0x00, 0xf0, 0x11, 0x00


	//----- nvinfo : EIATTR_KPARAM_INFO
	.align		4
.L_41:
        /*0038*/ 	.byte	0x04, 0x17
        /*003a*/ 	.short	(.L_43 - .L_42)
.L_42:
        /*003c*/ 	.word	0x00000000
        /*0040*/ 	.short	0x0002
        /*0042*/ 	.short	0x0010
        /*0044*/ 	.byte	0x00, 0xf5, 0x21, 0x00


	//----- nvinfo : EIATTR_KPARAM_INFO
	.align		4
.L_43:
        /*0048*/ 	.byte	0x04, 0x17
        /*004a*/ 	.short	(.L_45 - .L_44)
.L_44:
        /*004c*/ 	.word	0x00000000
        /*0050*/ 	.short	0x0001
        /*0052*/ 	.short	0x0008
        /*0054*/ 	.byte	0x00, 0xf5, 0x21, 0x00


	//----- nvinfo : EIATTR_KPARAM_INFO
	.align		4
.L_45:
        /*0058*/ 	.byte	0x04, 0x17
        /*005a*/ 	.short	(.L_47 - .L_46)
.L_46:
        /*005c*/ 	.word	0x00000000
        /*0060*/ 	.short	0x0000
        /*0062*/ 	.short	0x0000
        /*0064*/ 	.byte	0x00, 0xf5, 0x21, 0x00


	//----- nvinfo : EIATTR_SPARSE_MMA_MASK
	.align		4
.L_47:
        /*0068*/ 	.byte	0x03, 0x50
        /*006a*/ 	.short	0x0000


	//----- nvinfo : EIATTR_MAXREG_COUNT
	.align		4
        /*006c*/ 	.byte	0x03, 0x1b
        /*006e*/ 	.short	0x00ff


	//----- nvinfo : EIATTR_MERCURY_ISA_VERSION
	.align		4
        /*0070*/ 	.byte	0x03, 0x5f
        /*0072*/ 	.short	0x0101


	//----- nvinfo : EIATTR_VRC_CTA_INIT_COUNT
	.align		4
        /*0074*/ 	.byte	0x02, 0x4a
	.zero		1
	.zero		1


	//----- nvinfo : EIATTR_EXIT_INSTR_OFFSETS
	.align		4
        /*0078*/ 	.byte	0x04, 0x1c
        /*007a*/ 	.short	(.L_49 - .L_48)


	//   ....[0]....
.L_48:
        /*007c*/ 	.word	0x00000080


	//   ....[1]....
        /*0080*/ 	.word	0x00000a80


	//----- nvinfo : EIATTR_CRS_STACK_SIZE
	.align		4
.L_49:
        /*0084*/ 	.byte	0x04, 0x1e
        /*0086*/ 	.short	(.L_51 - .L_50)
.L_50:
        /*0088*/ 	.word	0x00000000


	//----- nvinfo : EIATTR_CBANK_PARAM_SIZE
	.align		4
.L_51:
        /*008c*/ 	.byte	0x03, 0x19
        /*008e*/ 	.short	0x0024


	//----- nvinfo : EIATTR_PARAM_CBANK
	.align		4
        /*0090*/ 	.byte	0x04, 0x0a
        /*0092*/ 	.short	(.L_53 - .L_52)
	.align		4
.L_52:
        /*0094*/ 	.word	index@(.nv.constant0._Z19warp_forward_kernelIfEvPKT_S2_PS0_iii)
        /*0098*/ 	.short	0x0380
        /*009a*/ 	.short	0x0024


	//----- nvinfo : EIATTR_SW_WAR
	.align		4
.L_53:
        /*009c*/ 	.byte	0x04, 0x36
        /*009e*/ 	.short	(.L_55 - .L_54)
.L_54:
        /*00a0*/ 	.word	0x00000008
.L_55:


//--------------------- .nv.callgraph             --------------------------
	.section	.nv.callgraph,"",@"SHT_CUDA_CALLGRAPH"
	.align	4
	.sectionentsize	8
	.align		4
        /*0000*/ 	.word	0x00000000
	.align		4
        /*0004*/ 	.word	0xffffffff
	.align		4
        /*0008*/ 	.word	0x00000000
	.align		4
        /*000c*/ 	.word	0xfffffffe
	.align		4
        /*0010*/ 	.word	0x00000000
	.align		4
        /*0014*/ 	.word	0xfffffffd
	.align		4
        /*0018*/ 	.word	0x00000000
	.align		4
        /*001c*/ 	.word	0xfffffffc


//--------------------- .text._Z19warp_forward_kernelIdEvPKT_S2_PS0_iii --------------------------
	.section	.text._Z19warp_forward_kernelIdEvPKT_S2_PS0_iii,"ax",@progbits
	.align	128
        .global         _Z19warp_forward_kernelIdEvPKT_S2_PS0_iii
        .type           _Z19warp_forward_kernelIdEvPKT_S2_PS0_iii,@function
        .size           _Z19warp_forward_kernelIdEvPKT_S2_PS0_iii,(.L_x_6 - _Z19warp_forward_kernelIdEvPKT_S2_PS0_iii)
        .other          _Z19warp_forward_kernelIdEvPKT_S2_PS0_iii,@"STO_CUDA_ENTRY STV_DEFAULT"
_Z19warp_forward_kernelIdEvPKT_S2_PS0_iii:
.text._Z19warp_forward_kernelIdEvPKT_S2_PS0_iii:
[----:B------:R-:W-:Y:S01]  /*0000*/  LDC R1, c[0x0][0x37c] ;  /* 0x0000df00ff017b82 */ /* 0x000fe20000000800 */
[----:B------:R-:W0:Y:S07]  /*0010*/  S2R R0, SR_TID.X ;  /* 0x0000000000007919 */ /* 0x000e2e0000002100 */
[----:B------:R-:W0:Y:S08]  /*0020*/  S2UR UR4, SR_CTAID.X ;  /* 0x00000000000479c3 */ /* 0x000e300000002500 */
[----:B------:R-:W0:Y:S08]  /*0030*/  LDC R5, c[0x0][0x360] ;  /* 0x0000d800ff057b82 */ /* 0x000e300000000800 */
[----:B------:R-:W1:Y:S01]  /*0040*/  LDC.64 R22, c[0x0][0x398] ;  /* 0x0000e600ff167b82 */ /* 0x000e620000000a00 */
[----:B0-----:R-:W-:-:S02]  /*0050*/  IMAD R5, R5, UR4, R0 ;  /* 0x0000000405057c24 */ /* 0x001fc4000f8e0200 */
[----:B-1----:R-:W-:-:S05]  /*0060*/  IMAD R25, R23, R22, RZ ;  /* 0x0000001617197224 */ /* 0x002fca00078e02ff */
[----:B------:R-:W-:-:S13]  /*0070*/  ISETP.GE.AND P0, PT, R5, R25, PT ;  /* 0x000000190500720c */ /* 0x000fda0003f06270 */
[----:B------:R-:W-:Y:S05]  /*0080*/  @P0 EXIT ;  /* 0x000000000000094d */ /* 0x000fea0003800000 */
[----:B------:R-:W-:Y:S01]  /*0090*/  IABS R7, R22 ;  /* 0x0000001600077213 */ /* 0x000fe20000000000 */
[----:B------:R-:W0:Y:S01]  /*00a0*/  LDC.64 R10, c[0x0][0x388] ;  /* 0x0000e200ff0a7b82 */ /* 0x000e220000000a00 */
[----:B------:R-:W1:Y:S02]  /*00b0*/  LDCU.64 UR6, c[0x0][0x358] ;  /* 0x00006b00ff0677ac */ /* 0x000e640008000a00 */
[----:B------:R-:W2:Y:S08]  /*00c0*/  I2F.RP R0, R7 ;  /* 0x0000000700007306 */ /* 0x000eb00000209400 */
[----:B--2---:R-:W2:Y:S02]  /*00d0*/  MUFU.RCP R0, R0 ;  /* 0x0000000000007308 */ /* 0x004ea40000001000 */
[----:B--2---:R-:W-:-:S06]  /*00e0*/  IADD3 R2, PT, PT, R0, 0xffffffe, RZ ;  /* 0x0ffffffe00027810 */ /* 0x004fcc0007ffe0ff */
[----:B------:R2:W3:Y:S02]  /*00f0*/  F2I.FTZ.U32.TRUNC.NTZ R3, R2 ;  /* 0x0000000200037305 */ /* 0x0004e4000021f000 */
[----:B--2---:R-:W-:Y:S01]  /*0100*/  HFMA2 R2, -RZ, RZ, 0, 0 ;  /* 0x00000000ff027431 */ /* 0x004fe200000001ff */
[----:B---3--:R-:W-:-:S05]  /*0110*/  IADD3 R4, PT, PT, RZ, -R3, RZ ;  /* 0x80000003ff047210 */ /* 0x008fca0007ffe0ff */
[----:B------:R-:W-:Y:S01]  /*0120*/  IMAD R9, R4, R7, RZ ;  /* 0x0000000704097224 */ /* 0x000fe200078e02ff */
[----:B------:R-:W-:-:S03]  /*0130*/  IABS R4, R5 ;  /* 0x0000000500047213 */ /* 0x000fc60000000000 */
[----:B------:R-:W-:Y:S02]  /*0140*/  IMAD.HI.U32 R3, R3, R9, R2 ;  /* 0x0000000903037227 */ /* 0x000fe400078e0002 */
[----:B------:R-:W2:Y:S04]  /*0150*/  S2R R2, SR_CTAID.Z ;  /* 0x0000000000027919 */ /* 0x000ea80000002700 */
[----:B------:R-:W-:-:S05]  /*0160*/  IMAD.HI.U32 R3, R3, R4, RZ ;  /* 0x0000000403037227 */ /* 0x000fca00078e00ff */
[----:B------:R-:W-:-:S05]  /*0170*/  IADD3 R0, PT, PT, -R3, RZ, RZ ;  /* 0x000000ff03007210 */ /* 0x000fca0007ffe1ff */
[----:B------:R-:W-:-:S05]  /*0180*/  IMAD R0, R7, R0, R4 ;  /* 0x0000000007007224 */ /* 0x000fca00078e0204 */
[----:B------:R-:W-:-:S13]  /*0190*/  ISETP.GT.U32.AND P1, PT, R7, R0, PT ;  /* 0x000000000700720c */ /* 0x000fda0003f24070 */
[----:B------:R-:W-:Y:S01]  /*01a0*/  @!P1 IMAD.IADD R0, R0, 0x1, -R7 ;  /* 0x0000000100009824 */ /* 0x000fe200078e0a07 */
[----:B------:R-:W-:Y:S02]  /*01b0*/  @!P1 IADD3 R3, PT, PT, R3, 0x1, RZ ;  /* 0x0000000103039810 */ /* 0x000fe40007ffe0ff */
[----:B------:R-:W-:Y:S02]  /*01c0*/  ISETP.NE.AND P1, PT, R22, RZ, PT ;  /* 0x000000ff1600720c */ /* 0x000fe40003f25270 */
[----:B------:R-:W-:Y:S01]  /*01d0*/  ISETP.GE.U32.AND P0, PT, R0, R7, PT ;  /* 0x000000070000720c */ /* 0x000fe20003f06070 */
[----:B--2---:R-:W-:Y:S01]  /*01e0*/  IMAD R7, R25, R2, RZ ;  /* 0x0000000219077224 */ /* 0x004fe200078e02ff */
[----:B------:R-:W-:-:S04]  /*01f0*/  LOP3.LUT R0, R5, R22, RZ, 0x3c, !PT ;  /* 0x0000001605007212 */ /* 0x000fc800078e3cff */
[----:B------:R-:W-:-:S07]  /*0200*/  ISETP.GE.AND P2, PT, R0, RZ, PT ;  /* 0x000000ff0000720c */ /* 0x000fce0003f46270 */
[----:B------:R-:W-:-:S06]  /*0210*/  @P0 IADD3 R3, PT, PT, R3, 0x1, RZ ;  /* 0x0000000103030810 */ /* 0x000fcc0007ffe0ff */
[----:B------:R-:W-:Y:S02]  /*0220*/  @!P2 IADD3 R3, PT, PT, -R3, RZ, RZ ;  /* 0x000000ff0303a210 */ /* 0x000fe40007ffe1ff */
[----:B------:R-:W-:-:S05]  /*0230*/  @!P1 LOP3.LUT R3, RZ, R22, RZ, 0x33, !PT ;  /* 0x00000016ff039212 */ /* 0x000fca00078e33ff */
[----:B------:R-:W-:-:S04]  /*0240*/  IMAD.MOV R0, RZ, RZ, -R3 ;  /* 0x000000ffff007224 */ /* 0x000fc800078e0a03 */
[----:B------:R-:W-:-:S05]  /*0250*/  IMAD R0, R22, R0, R5 ;  /* 0x0000000016007224 */ /* 0x000fca00078e0205 */
[----:B------:R-:W-:-:S05]  /*0260*/  LEA R7, R7, R0, 0x1 ;  /* 0x0000000007077211 */ /* 0x000fca00078e08ff */
[----:B------:R-:W-:-:S04]  /*0270*/  IMAD R7, R3, R22, R7 ;  /* 0x0000001603077224 */ /* 0x000fc800078e0207 */
[----:B0-----:R-:W-:-:S05]  /*0280*/  IMAD.WIDE R10, R7, 0x8, R10 ;  /* 0x00000008070a7825 */ /* 0x001fca00078e020a */
[----:B-1----:R-:W2:Y:S01]  /*0290*/  LDG.E.64 R8, desc[UR6][R10.64] ;  /* 0x000000060a087981 */ /* 0x002ea2000c1e1b00 */
[----:B------:R-:W-:-:S05]  /*02a0*/  IMAD.WIDE R18, R25, 0x8, R10 ;  /* 0x0000000819127825 */ /* 0x000fca00078e020a */
[----:B------:R-:W3:Y:S01]  /*02b0*/  LDG.E.64 R26, desc[UR6][R18.64] ;  /* 0x00000006121a7981 */ /* 0x000ee2000c1e1b00 */
[----:B------:R-:W2:Y:S01]  /*02c0*/  I2F.F64 R6, R0 ;  /* 0x0000000000067312 */ /* 0x000ea20000201c00 */
[----:B------:R-:W-:Y:S01]  /*02d0*/  IADD3 R12, PT, PT, R22, -0x1, RZ ;  /* 0xffffffff160c7810 */ /* 0x000fe20007ffe0ff */
[----:B------:R-:W0:Y:S01]  /*02e0*/  S2UR UR4, SR_CTAID.Y ;  /* 0x00000000000479c3 */ /* 0x000e220000002600 */
[----:B------:R-:W-:Y:S01]  /*02f0*/  IADD3 R4, PT, PT, R23, -0x1, RZ ;  /* 0xffffffff17047810 */ /* 0x000fe20007ffe0ff */
[----:B------:R-:W-:Y:S01]  /*0300*/  UMOV UR8, 0xd916872b ;  /* 0xd916872b00087882 */ /* 0x000fe20000000000 */
[----:B------:R-:W-:Y:S01]  /*0310*/  UMOV UR9, 0x3feff7ce ;  /* 0x3feff7ce00097882 */ /* 0x000fe20000000000 */
[----:B------:R-:W-:Y:S02]  /*0320*/  BSSY.RECONVERGENT B0, `(.L_x_0) ;  /* 0x000005d000007945 */ /* 0x000fe40003800200 */
[----:B------:R-:W3:Y:S08]  /*0330*/  I2F.F64 R16, R3 ;  /* 0x0000000300107312 */ /* 0x000ef00000201c00 */
[----:B------:R-:W-:Y:S08]  /*0340*/  I2F.F64 R12, R12 ;  /* 0x0000000c000c7312 */ /* 0x000ff00000201c00 */
[----:B------:R-:W-:Y:S01]  /*0350*/  I2F.F64 R4, R4 ;  /* 0x0000000400047312 */ /* 0x000fe20000201c00 */
[----:B--2---:R-:W-:-:S02]  /*0360*/  DADD R8, R6, R8 ;  /* 0x0000000006087229 */ /* 0x004fc40000000008 */
[----:B---3--:R-:W-:-:S05]  /*0370*/  DADD R26, R16, R26 ;  /* 0x00000000101a7229 */ /* 0x008fca000000001a */
[----:B------:R-:W1:Y:S08]  /*0380*/  FRND.F64.FLOOR R14, R8 ;  /* 0x00000008000e7313 */ /* 0x000e700000305800 */
[----:B------:R-:W2:Y:S01]  /*0390*/  FRND.F64.FLOOR R10, R26 ;  /* 0x0000001a000a7313 */ /* 0x000ea20000305800 */
[C---:B-1----:R-:W-:Y:S02]  /*03a0*/  DADD R16, R14.reuse, 1 ;  /* 0x3ff000000e107429 */ /* 0x042fe40000000000 */
[----:B------:R-:W-:-:S02]  /*03b0*/  DSETP.GTU.AND P0, PT, R14, R12, PT ;  /* 0x0000000c0e00722a */ /* 0x000fc40003f0c000 */
[----:B------:R-:W-:Y:S02]  /*03c0*/  DADD R20, R8, -R14 ;  /* 0x0000000008147229 */ /* 0x000fe4000000080e */
[----:B--2---:R-:W-:Y:S02]  /*03d0*/  DADD R6, R26, -R10 ;  /* 0x000000001a067229 */ /* 0x004fe4000000080a */
[----:B------:R-:W-:Y:S02]  /*03e0*/  DSETP.GTU.AND P3, PT, R10, R4, PT ;  /* 0x000000040a00722a */ /* 0x000fe40003f6c000 */
[----:B------:R-:W-:Y:S02]  /*03f0*/  DSETP.GE.AND P0, PT, R14, RZ, !P0 ;  /* 0x000000ff0e00722a */ /* 0x000fe40004706000 */
[----:B------:R-:W-:Y:S02]  /*0400*/  DSETP.GTU.AND P2, PT, R16, R12, PT ;  /* 0x0000000c1000722a */ /* 0x000fe40003f4c000 */
[----:B------:R-:W-:-:S02]  /*0410*/  DADD R14, R10, 1 ;  /* 0x3ff000000a0e7429 */ /* 0x000fc40000000000 */
[----:B------:R-:W-:Y:S02]  /*0420*/  DSETP.GE.AND P3, PT, R10, RZ, !P3 ;  /* 0x000000ff0a00722a */ /* 0x000fe40005f66000 */
[----:B------:R-:W-:Y:S02]  /*0430*/  DADD R10, -R20, 1 ;  /* 0x3ff00000140a7429 */ /* 0x000fe40000000100 */
[----:B------:R-:W-:Y:S02]  /*0440*/  DADD R12, -R6, 1 ;  /* 0x3ff00000060c7429 */ /* 0x000fe40000000100 */
[----:B------:R-:W-:Y:S01]  /*0450*/  PLOP3.LUT P4, PT, P0, P3, PT, 0x80, 0x8 ;  /* 0x000000000008781c */ /* 0x000fe20000787070 */
[----:B------:R-:W-:Y:S02]  /*0460*/  DSETP.GE.AND P2, PT, R16, RZ, !P2 ;  /* 0x000000ff1000722a */ /* 0x000fe40005746000 */
[----:B------:R-:W-:Y:S01]  /*0470*/  DSETP.GTU.AND P1, PT, R14, R4, PT ;  /* 0x000000040e00722a */ /* 0x000fe20003f2c000 */
[----:B------:R-:W-:-:S02]  /*0480*/  FSEL R5, RZ, 1.875, !P4 ;  /* 0x3ff00000ff057808 */ /* 0x000fc40006000000 */
[----:B------:R-:W-:Y:S01]  /*0490*/  DMUL R18, R10, R12 ;  /* 0x0000000c0a127228 */ /* 0x000fe20000000000 */
[----:B------:R-:W-:Y:S01]  /*04a0*/  IMAD.MOV.U32 R4, RZ, RZ, RZ ;  /* 0x000000ffff047224 */ /* 0x000fe200078e00ff */
[----:B------:R-:W-:Y:S01]  /*04b0*/  PLOP3.LUT P3, PT, P3, P2, PT, 0x80, 0x8 ;  /* 0x000000000008781c */ /* 0x000fe20001f65070 */
[----:B------:R-:W-:Y:S02]  /*04c0*/  DMUL R10, R6, R10 ;  /* 0x0000000a060a7228 */ /* 0x000fe40000000000 */
[----:B------:R-:W-:Y:S02]  /*04d0*/  DMUL R12, R20, R12 ;  /* 0x0000000c140c7228 */ /* 0x000fe40000000000 */
[----:B------:R-:W-:Y:S02]  /*04e0*/  DSETP.GE.AND P1, PT, R14, RZ, !P1 ;  /* 0x000000ff0e00722a */ /* 0x000fe40004f26000 */
[----:B------:R-:W-:Y:S02]  /*04f0*/  DFMA R4, R18, R4, RZ ;  /* 0x000000041204722b */ /* 0x000fe400000000ff */
[----:B------:R-:W-:Y:S01]  /*0500*/  DMUL R6, R20, R6 ;  /* 0x0000000614067228 */ /* 0x000fe20000000000 */
[----:B------:R-:W-:-:S02]  /*0510*/  FSEL R21, RZ, 1.875, !P3 ;  /* 0x3ff00000ff157808 */ /* 0x000fc40005800000 */
[----:B------:R-:W-:Y:S02]  /*0520*/  MOV R20, RZ ;  /* 0x000000ff00147202 */ /* 0x000fe40000000f00 */
[----:B------:R-:W-:Y:S02]  /*0530*/  PLOP3.LUT P0, PT, P0, P1, PT, 0x80, 0x8 ;  /* 0x000000000008781c */ /* 0x000fe40000703070 */
[----:B------:R-:W-:Y:S02]  /*0540*/  PLOP3.LUT P1, PT, P2, P1, PT, 0x80, 0x8 ;  /* 0x000000000008781c */ /* 0x000fe40001723070 */
[----:B------:R-:W-:Y:S01]  /*0550*/  DFMA R20, R12, R20, R4 ;  /* 0x000000140c14722b */ /* 0x000fe20000000004 */
[----:B------:R-:W-:Y:S02]  /*0560*/  FSEL R5, RZ, 1.875, !P0 ;  /* 0x3ff00000ff057808 */ /* 0x000fe40004000000 */
[----:B------:R-:W-:-:S06]  /*0570*/  MOV R4, RZ ;  /* 0x000000ff00047202 */ /* 0x000fcc0000000f00 */
[----:B------:R-:W-:Y:S01]  /*0580*/  DFMA R4, R10, R4, R20 ;  /* 0x000000040a04722b */ /* 0x000fe20000000014 */
[----:B------:R-:W-:Y:S02]  /*0590*/  FSEL R21, RZ, 1.875, !P1 ;  /* 0x3ff00000ff157808 */ /* 0x000fe40004800000 */
[----:B------:R-:W-:-:S06]  /*05a0*/  MOV R20, RZ ;  /* 0x000000ff00147202 */ /* 0x000fcc0000000f00 */
[----:B------:R-:W-:Y:S01]  /*05b0*/  DFMA R4, R6, R20, R4 ;  /* 0x000000140604722b */ /* 0x000fe20000000004 */
[----:B------:R-:W0:Y:S07]  /*05c0*/  LDC R21, c[0x0][0x3a0] ;  /* 0x0000e800ff157b82 */ /* 0x000e2e0000000800 */
[----:B------:R-:W-:Y:S02]  /*05d0*/  DSETP.GT.AND P2, PT, R4, UR8, PT ;  /* 0x0000000804007e2a */ /* 0x000fe4000bf44000 */
[----:B------:R-:W1:Y:S01]  /*05e0*/  LDC.64 R4, c[0x0][0x390] ;  /* 0x0000e400ff047b82 */ /* 0x000e620000000a00 */
[----:B0-----:R-:W-:-:S04]  /*05f0*/  IMAD R21, R2, R21, UR4 ;  /* 0x0000000402157e24 */ /* 0x001fc8000f8e0215 */
[----:B------:R-:W-:Y:S01]  /*0600*/  IMAD R0, R25, R21, R0 ;  /* 0x0000001519007224 */ /* 0x000fe200078e0200 */
[----:B------:R-:W-:-:S06]  /*0610*/  CS2R R20, SRZ ;  /* 0x0000000000147805 */ /* 0x000fcc000001ff00 */
[----:B------:R-:W-:Y:S05]  /*0620*/  @!P2 BRA `(.L_x_1) ;  /* 0x0000000000b0a947 */ /* 0x000fea0003800000 */
[----:B------:R-:W0:Y:S01]  /*0630*/  @P4 LDC R25, c[0x0][0x3a0] ;  /* 0x0000e800ff194b82 */ /* 0x000e220000000800 */
[----:B------:R-:W2:Y:S08]  /*0640*/  @P4 F2I.F64.FLOOR R20, R26 ;  /* 0x0000001a00144311 */ /* 0x000eb00000305100 */
[----:B------:R-:W3:Y:S01]  /*0650*/  @P4 F2I.F64.FLOOR R21, R8 ;  /* 0x0000000800154311 */ /* 0x000ee20000305100 */
[----:B0-----:R-:W-:-:S04]  /*0660*/  @P4 IMAD R24, R2, R25, UR4 ;  /* 0x0000000402184e24 */ /* 0x001fc8000f8e0219 */
[----:B--2---:R-:W-:Y:S02]  /*0670*/  @P4 IMAD R20, R24, R23, R20 ;  /* 0x0000001718144224 */ /* 0x004fe400078e0214 */
[----:B------:R-:W0:Y:S02]  /*0680*/  @P4 LDC.64 R24, c[0x0][0x380] ;  /* 0x0000e000ff184b82 */ /* 0x000e240000000a00 */
[----:B---3--:R-:W-:-:S04]  /*0690*/  @P4 IMAD R21, R20, R22, R21 ;  /* 0x0000001614154224 */ /* 0x008fc800078e0215 */
[----:B0-----:R-:W-:Y:S01]  /*06a0*/  @P4 IMAD.WIDE R24, R21, 0x8, R24 ;  /* 0x0000000815184825 */ /* 0x001fe200078e0218 */
[----:B------:R-:W-:-:S06]  /*06b0*/  CS2R R20, SRZ ;  /* 0x0000000000147805 */ /* 0x000fcc000001ff00 */
[----:B------:R0:W2:Y:S01]  /*06c0*/  @P4 LDG.E.64 R20, desc[UR6][R24.64] ;  /* 0x0000000618144981 */ /* 0x0000a2000c1e1b00 */
[----:B------:R-:W3:Y:S08]  /*06d0*/  @P3 F2I.F64.FLOOR R28, R26 ;  /* 0x0000001a001c3311 */ /* 0x000ef00000305100 */
[----:B------:R-:W4:Y:S01]  /*06e0*/  @P3 F2I.F64.TRUNC R29, R16 ;  /* 0x00000010001d3311 */ /* 0x000f22000030d100 */
[----:B0-----:R-:W0:Y:S07]  /*06f0*/  @P3 LDC R25, c[0x0][0x3a0] ;  /* 0x0000e800ff193b82 */ /* 0x001e2e0000000800 */
[----:B------:R-:W-:Y:S08]  /*0700*/  @P0 F2I.F64.FLOOR R9, R8 ;  /* 0x0000000800090311 */ /* 0x000ff00000305100 */
[----:B------:R-:W-:Y:S01]  /*0710*/  @P0 F2I.F64.TRUNC R8, R14 ;  /* 0x0000000e00080311 */ /* 0x000fe2000030d100 */
[----:B0-----:R-:W-:-:S04]  /*0720*/  @P3 IMAD R25, R2, R25, UR4 ;  /* 0x0000000402193e24 */ /* 0x001fc8000f8e0219 */
[----:B---3--:R-:W-:Y:S02]  /*0730*/  @P3 IMAD R28, R25, R23, R28 ;  /* 0x00000017191c3224 */ /* 0x008fe400078e021c */
[----:B------:R-:W0:Y:S02]  /*0740*/  @P3 LDC.64 R24, c[0x0][0x380] ;  /* 0x0000e000ff183b82 */ /* 0x000e240000000a00 */
[----:B----4-:R-:W-:-:S06]  /*0750*/  @P3 IMAD R27, R28, R22, R29 ;  /* 0x000000161c1b3224 */ /* 0x010fcc00078e021d */
[----:B------:R-:W3:Y:S08]  /*0760*/  @P0 LDC R29, c[0x0][0x3a0] ;  /* 0x0000e800ff1d0b82 */ /* 0x000ef00000000800 */
[----:B------:R-:W4:Y:S01]  /*0770*/  @P1 LDC R28, c[0x0][0x3a0] ;  /* 0x0000e800ff1c1b82 */ /* 0x000f220000000800 */
[----:B0-----:R-:W-:-:S07]  /*0780*/  @P3 IMAD.WIDE R24, R27, 0x8, R24 ;  /* 0x000000081b183825 */ /* 0x001fce00078e0218 */
[----:B------:R-:W0:Y:S01]  /*0790*/  @P0 LDC.64 R26, c[0x0][0x380] ;  /* 0x0000e000ff1a0b82 */ /* 0x000e220000000a00 */
[----:B------:R-:W5:Y:S01]  /*07a0*/  @P1 F2I.F64.TRUNC R14, R14 ;  /* 0x0000000e000e1311 */ /* 0x000f62000030d100 */
[----:B----4-:R-:W-:Y:S01]  /*07b0*/  @P1 IMAD R28, R2, R28, UR4 ;  /* 0x00000004021c1e24 */ /* 0x010fe2000f8e021c */
[----:B--2---:R-:W-:Y:S01]  /*07c0*/  DFMA R20, R18, R20, RZ ;  /* 0x000000141214722b */ /* 0x004fe200000000ff */
[----:B------:R-:W-:-:S06]  /*07d0*/  CS2R R18, SRZ ;  /* 0x0000000000127805 */ /* 0x000fcc000001ff00 */
[----:B------:R3:W2:Y:S02]  /*07e0*/  @P3 LDG.E.64 R18, desc[UR6][R24.64] ;  /* 0x0000000618123981 */ /* 0x0006a4000c1e1b00 */
[----:B---3--:R-:W-:Y:S02]  /*07f0*/  @P0 IMAD R24, R2, R29, UR4 ;  /* 0x0000000402180e24 */ /* 0x008fe4000f8e021d */
[----:B------:R3:W4:Y:S01]  /*0800*/  @P1 F2I.F64.TRUNC R29, R16 ;  /* 0x00000010001d1311 */ /* 0x000722000030d100 */
[-C--:B-----5:R-:W-:Y:S02]  /*0810*/  @P1 IMAD R25, R28, R23.reuse, R14 ;  /* 0x000000171c191224 */ /* 0x0a0fe400078e020e */
[----:B------:R-:W-:-:S04]  /*0820*/  @P0 IMAD R8, R24, R23, R8 ;  /* 0x0000001718080224 */ /* 0x000fc800078e0208 */
[----:B------:R-:W-:Y:S01]  /*0830*/  @P0 IMAD R9, R8, R22, R9 ;  /* 0x0000001608090224 */ /* 0x000fe200078e0209 */
[----:B---3--:R-:W3:Y:S03]  /*0840*/  @P1 LDC.64 R16, c[0x0][0x380] ;  /* 0x0000e000ff101b82 */ /* 0x008ee60000000a00 */
[----:B0-----:R-:W-:Y:S01]  /*0850*/  @P0 IMAD.WIDE R26, R9, 0x8, R26 ;  /* 0x00000008091a0825 */ /* 0x001fe200078e021a */
[----:B------:R-:W-:-:S03]  /*0860*/  CS2R R8, SRZ ;  /* 0x0000000000087805 */ /* 0x000fc6000001ff00 */
[----:B----4-:R-:W-:Y:S01]  /*0870*/  @P1 IMAD R25, R25, R22, R29 ;  /* 0x0000001619191224 */ /* 0x010fe200078e021d */
[----:B------:R-:W-:Y:S02]  /*0880*/  CS2R R14, SRZ ;  /* 0x00000000000e7805 */ /* 0x000fe4000001ff00 */
[----:B------:R-:W4:Y:S01]  /*0890*/  @P0 LDG.E.64 R8, desc[UR6][R26.64] ;  /* 0x000000061a080981 */ /* 0x000f22000c1e1b00 */
[----:B---3--:R-:W-:-:S05]  /*08a0*/  @P1 IMAD.WIDE R24, R25, 0x8, R16 ;  /* 0x0000000819181825 */ /* 0x008fca00078e0210 */
[----:B------:R-:W3:Y:S01]  /*08b0*/  @P1 LDG.E.64 R14, desc[UR6][R24.64] ;  /* 0x00000006180e1981 */ /* 0x000ee2000c1e1b00 */
[----:B--2---:R-:W-:-:S08]  /*08c0*/  DFMA R18, R12, R18, R20 ;  /* 0x000000120c12722b */ /* 0x004fd00000000014 */
[----:B----4-:R-:W-:-:S08]  /*08d0*/  DFMA R8, R10, R8, R18 ;  /* 0x000000080a08722b */ /* 0x010fd00000000012 */
[----:B---3--:R-:W-:-:S11]  /*08e0*/  DFMA R20, R6, R14, R8 ;  /* 0x0000000e0614722b */ /* 0x008fd60000000008 */
.L_x_1:
[----:B------:R-:W-:Y:S05]  /*08f0*/  BSYNC.RECONVERGENT B0 ;  /* 0x0000000000007941 */ /* 0x000fea0003800200 */
.L_x_0:
[----:B------:R-:W-:-:S04]  /*0900*/  IMAD R3, R3, R22, R0 ;  /* 0x0000001603037224 */ /* 0x000fc800078e0200 */
[----:B-1----:R-:W-:-:S05]  /*0910*/  IMAD.WIDE R4, R3, 0x8, R4 ;  /* 0x0000000803047825 */ /* 0x002fca00078e0204 */
[----:B------:R-:W-:Y:S01]  /*0920*/  STG.E.64 desc[UR6][R4.64], R20 ;  /* 0x0000001404007986 */ /* 0x000fe2000c101b06 */
[----:B------:R-:W-:Y:S05]  /*0930*/  EXIT ;  /* 0x000000000000794d */ /* 0x000fea0003800000 */
.L_x_2:
[----:B------:R-:W-:-:S00]  /*0940*/  BRA `(.L_x_2) ;  /* 0xfffffffc00fc7947 */ /* 0x000fc0000383ffff */
[----:B------:R-:W-:-:S00]  /*0950*/  NOP ;  /* 0x0000000000007918 */ /* 0x000fc00000000000 */
        /* <DEDUP_REMOVED lines=10> */
.L_x_6:


//--------------------- .text._Z19warp_forward_kernelIfEvPKT_S2_PS0_iii --------------------------
	.section	.text._Z19warp_forward_kernelIfEvPKT_S2_PS0_iii,"ax",@progbits
	.align	128
        .global         _Z19warp_forward_kernelIfEvPKT_S2_PS0_iii
        .type           _Z19warp_forward_kernelIfEvPKT_S2_PS0_iii,@function
        .size           _Z19warp_forward_kernelIfEvPKT_S2_PS0_iii,(.L_x_7 - _Z19warp_forward_kernelIfEvPKT_S2_PS0_iii)
        .other          _Z19warp_forward_kernelIfEvPKT_S2_PS0_iii,@"STO_CUDA_ENTRY STV_DEFAULT"
_Z19warp_forward_kernelIfEvPKT_S2_PS0_iii:
.text._Z19warp_forward_kernelIfEvPKT_S2_PS0_iii:
        /* <DEDUP_REMOVED lines=10> */
[----:B------:R-:W0:Y:S03]  /*00a0*/  LDCU.64 UR6, c[0x0][0x358] ;  /* 0x00006b00ff0677ac */ /* 0x000e260008000a00 */
[----:B------:R-:W1:Y:S08]  /*00b0*/  I2F.RP R0, R5 ;  /* 0x0000000500007306 */ /* 0x000e700000209400 */
[----:B-1----:R-:W1:Y:S02]  /*00c0*/  MUFU.RCP R0, R0 ;  /* 0x0000000000007308 */ /* 0x002e640000001000 */
[----:B-1----:R-:W-:-:S06]  /*00d0*/  IADD3 R2, PT, PT, R0, 0xffffffe, RZ ;  /* 0x0ffffffe00027810 */ /* 0x002fcc0007ffe0ff */
[----:B------:R1:W2:Y:S02]  /*00e0*/  F2I.FTZ.U32.TRUNC.NTZ R3, R2 ;  /* 0x0000000200037305 */ /* 0x0002a4000021f000 */
[----:B-1----:R-:W-:Y:S01]  /*00f0*/  IMAD.MOV.U32 R2, RZ, RZ, RZ ;  /* 0x000000ffff027224 */ /* 0x002fe200078e00ff */
[----:B--2---:R-:W-:-:S05]  /*0100*/  IADD3 R4, PT, PT, RZ, -R3, RZ ;  /* 0x80000003ff047210 */ /* 0x004fca0007ffe0ff */
[----:B------:R-:W-:Y:S01]  /*0110*/  IMAD R9, R4, R5, RZ ;  /* 0x0000000504097224 */ /* 0x000fe200078e02ff */
[----:B------:R-:W-:-:S03]  /*0120*/  IABS R4, R11 ;  /* 0x0000000b00047213 */ /* 0x000fc60000000000 */
[----:B------:R-:W-:Y:S01]  /*0130*/  IMAD.HI.U32 R3, R3, R9, R2 ;  /* 0x0000000903037227 */ /* 0x000fe200078e0002 */
[----:B------:R-:W-:-:S04]  /*0140*/  LOP3.LUT R2, R11, R12, RZ, 0x3c, !PT ;  /* 0x0000000c0b027212 */ /* 0x000fc800078e3cff */
[----:B------:R-:W-:Y:S01]  /*0150*/  ISETP.GE.AND P2, PT, R2, RZ, PT ;  /* 0x000000ff0200720c */ /* 0x000fe20003f46270 */
[----:B------:R-:W-:-:S05]  /*0160*/  IMAD.HI.U32 R9, R3, R4, RZ ;  /* 0x0000000403097227 */ /* 0x000fca00078e00ff */
[----:B------:R-:W-:-:S05]  /*0170*/  IADD3 R0, PT, PT, -R9, RZ, RZ ;  /* 0x000000ff09007210 */ /* 0x000fca0007ffe1ff */
[----:B------:R-:W-:-:S05]  /*0180*/  IMAD R0, R5, R0, R4 ;  /* 0x0000000005007224 */ /* 0x000fca00078e0204 */
[----:B------:R-:W-:-:S13]  /*0190*/  ISETP.GT.U32.AND P1, PT, R5, R0, PT ;  /* 0x000000000500720c */ /* 0x000fda0003f24070 */
[----:B------:R-:W-:Y:S01]  /*01a0*/  @!P1 IMAD.IADD R0, R0, 0x1, -R5 ;  /* 0x0000000100009824 */ /* 0x000fe200078e0a05 */
[----:B------:R-:W-:Y:S02]  /*01b0*/  @!P1 IADD3 R9, PT, PT, R9, 0x1, RZ ;  /* 0x0000000109099810 */ /* 0x000fe40007ffe0ff */
[----:B------:R-:W-:Y:S02]  /*01c0*/  ISETP.NE.AND P1, PT, R12, RZ, PT ;  /* 0x000000ff0c00720c */ /* 0x000fe40003f25270 */
[----:B------:R-:W-:Y:S02]  /*01d0*/  ISETP.GE.U32.AND P0, PT, R0, R5, PT ;  /* 0x000000050000720c */ /* 0x000fe40003f06070 */
[----:B------:R-:W1:Y:S01]  /*01e0*/  S2R R0, SR_CTAID.Z ;  /* 0x0000000000007919 */ /* 0x000e620000002700 */
[----:B------:R-:W2:Y:S10]  /*01f0*/  LDC.64 R4, c[0x0][0x388] ;  /* 0x0000e200ff047b82 */ /* 0x000eb40000000a00 */
[----:B------:R-:W-:-:S05]  /*0200*/  @P0 IADD3 R9, PT, PT, R9, 0x1, RZ ;  /* 0x0000000109090810 */ /* 0x000fca0007ffe0ff */
[----:B------:R-:W-:Y:S01]  /*0210*/  @!P2 IMAD.MOV R9, RZ, RZ, -R9 ;  /* 0x000000ffff09a224 */ /* 0x000fe200078e0a09 */
[----:B------:R-:W-:-:S04]  /*0220*/  @!P1 LOP3.LUT R9, RZ, R12, RZ, 0x33, !PT ;  /* 0x0000000cff099212 */ /* 0x000fc800078e33ff */
[----:B------:R-:W-:-:S05]  /*0230*/  IADD3 R6, PT, PT, -R9, RZ, RZ ;  /* 0x000000ff09067210 */ /* 0x000fca0007ffe1ff */
[----:B------:R-:W-:Y:S02]  /*0240*/  IMAD R6, R12, R6, R11 ;  /* 0x000000060c067224 */ /* 0x000fe400078e020b */
[----:B-1----:R-:W-:-:S05]  /*0250*/  IMAD R3, R7, R0, RZ ;  /* 0x0000000007037224 */ /* 0x002fca00078e02ff */
[----:B------:R-:W-:-:S05]  /*0260*/  LEA R3, R3, R6, 0x1 ;  /* 0x0000000603037211 */ /* 0x000fca00078e08ff */
[----:B------:R-:W-:-:S04]  /*0270*/  IMAD R3, R9, R12, R3 ;  /* 0x0000000c09037224 */ /* 0x000fc800078e0203 */
[----:B--2---:R-:W-:-:S05]  /*0280*/  IMAD.WIDE R4, R3, 0x4, R4 ;  /* 0x0000000403047825 */ /* 0x004fca00078e0204 */
[----:B0-----:R0:W2:Y:S01]  /*0290*/  LDG.E R3, desc[UR6][R4.64] ;  /* 0x0000000604037981 */ /* 0x0010a2000c1e1900 */
[----:B------:R-:W-:-:S06]  /*02a0*/  IMAD.WIDE R10, R7, 0x4, R4 ;  /* 0x00000004070a7825 */ /* 0x000fcc00078e0204 */
[----:B------:R-:W3:Y:S01]  /*02b0*/  LDG.E R11, desc[UR6][R10.64] ;  /* 0x000000060a0b7981 */ /* 0x000ee2000c1e1900 */
[----:B------:R-:W-:Y:S01]  /*02c0*/  I2FP.F32.S32 R2, R6 ;  /* 0x0000000600027245 */ /* 0x000fe20000201400 */
[----:B------:R-:W-:Y:S01]  /*02d0*/  VIADD R28, R12, 0xffffffff ;  /* 0xffffffff0c1c7836 */ /* 0x000fe20000000000 */
[----:B------:R-:W-:Y:S01]  /*02e0*/  I2FP.F32.S32 R8, R9 ;  /* 0x0000000900087245 */ /* 0x000fe20000201400 */
[----:B------:R-:W1:Y:S01]  /*02f0*/  S2UR UR4, SR_CTAID.Y ;  /* 0x00000000000479c3 */ /* 0x000e620000002600 */
[----:B0-----:R-:W-:Y:S01]  /*0300*/  IADD3 R4, PT, PT, R13, -0x1, RZ ;  /* 0xffffffff0d047810 */ /* 0x001fe20007ffe0ff */
[----:B------:R-:W-:Y:S01]  /*0310*/  UMOV UR8, 0xd916872b ;  /* 0xd916872b00087882 */ /* 0x000fe20000000000 */
[----:B------:R-:W-:Y:S01]  /*0320*/  I2FP.F32.S32 R28, R28 ;  /* 0x0000001c001c7245 */ /* 0x000fe20000201400 */
[----:B------:R-:W-:Y:S01]  /*0330*/  UMOV UR9, 0x3feff7ce ;  /* 0x3feff7ce00097882 */ /* 0x000fe20000000000 */
[----:B------:R-:W-:Y:S01]  /*0340*/  I2FP.F32.S32 R4, R4 ;  /* 0x0000000400047245 */ /* 0x000fe20000201400 */
[----:B------:R-:W-:Y:S01]  /*0350*/  BSSY.RECONVERGENT B0, `(.L_x_3) ;  /* 0x0000071000007945 */ /* 0x000fe20003800200 */
[----:B------:R-:W-:Y:S01]  /*0360*/  MOV R18, RZ ;  /* 0x000000ff00127202 */ /* 0x000fe20000000f00 */
[----:B--2---:R-:W-:-:S04]  /*0370*/  FADD R2, R2, R3 ;  /* 0x0000000302027221 */ /* 0x004fc80000000000 */
[----:B------:R-:W0:Y:S01]  /*0380*/  FRND.FLOOR R25, R2 ;  /* 0x0000000200197307 */ /* 0x000e220000205000 */
[----:B---3--:R-:W-:-:S07]  /*0390*/  FADD R3, R8, R11 ;  /* 0x0000000b08037221 */ /* 0x008fce0000000000 */
[----:B------:R-:W2:Y:S01]  /*03a0*/  FRND.FLOOR R24, R3 ;  /* 0x0000000300187307 */ /* 0x000ea20000205000 */
[----:B0-----:R-:W-:Y:S01]  /*03b0*/  FADD R8, R2, -R25 ;  /* 0x8000001902087221 */ /* 0x001fe20000000000 */
[----:B------:R-:W-:-:S06]  /*03c0*/  FSETP.GTU.AND P3, PT, R25, R28, PT ;  /* 0x0000001c1900720b */ /* 0x000fcc0003f6c000 */
[----:B------:R-:W0:Y:S01]  /*03d0*/  F2F.F64.F32 R20, R8 ;  /* 0x0000000800147310 */ /* 0x000e220000201800 */
[C---:B------:R-:W-:Y:S01]  /*03e0*/  FSETP.GE.AND P3, PT, R25.reuse, RZ, !P3 ;  /* 0x000000ff1900720b */ /* 0x040fe20005f66000 */
[----:B------:R-:W-:Y:S01]  /*03f0*/  FADD R25, R25, 1 ;  /* 0x3f80000019197421 */ /* 0x000fe20000000000 */
[----:B--2---:R-:W-:Y:S01]  /*0400*/  FADD R5, R3, -R24 ;  /* 0x8000001803057221 */ /* 0x004fe20000000000 */
[----:B------:R-:W-:-:S03]  /*0410*/  FSETP.GTU.AND P0, PT, R24, R4, PT ;  /* 0x000000041800720b */ /* 0x000fc60003f0c000 */
[C---:B------:R-:W-:Y:S01]  /*0420*/  FSETP.GTU.AND P1, PT, R25.reuse, R28, PT ;  /* 0x0000001c1900720b */ /* 0x040fe20003f2c000 */
[----:B------:R2:W3:Y:S01]  /*0430*/  F2F.F64.F32 R14, R5 ;  /* 0x00000005000e7310 */ /* 0x0004e20000201800 */
[----:B------:R-:W-:Y:S02]  /*0440*/  FSETP.GE.AND P0, PT, R24, RZ, !P0 ;  /* 0x000000ff1800720b */ /* 0x000fe40004706000 */
[----:B------:R-:W-:Y:S02]  /*0450*/  FSETP.GE.AND P1, PT, R25, RZ, !P1 ;  /* 0x000000ff1900720b */ /* 0x000fe40004f26000 */
[----:B------:R-:W-:Y:S01]  /*0460*/  PLOP3.LUT P4, PT, P3, P0, PT, 0x80, 0x8 ;  /* 0x000000000008781c */ /* 0x000fe20001f81070 */
[----:B0-----:R-:W-:Y:S01]  /*0470*/  DADD R16, -R20, 1 ;  /* 0x3ff0000014107429 */ /* 0x001fe20000000100 */
[----:B------:R-:W-:Y:S01]  /*0480*/  PLOP3.LUT P0, PT, P0, P1, PT, 0x80, 0x8 ;  /* 0x000000000008781c */ /* 0x000fe20000703070 */
[----:B--2---:R-:W-:Y:S01]  /*0490*/  FMUL R5, R8, R5 ;  /* 0x0000000508057220 */ /* 0x004fe20000400000 */
[----:B------:R-:W-:Y:S01]  /*04a0*/  FSEL R19, RZ, 1.875, !P4 ;  /* 0x3ff00000ff137808 */ /* 0x000fe20006000000 */
[----:B------:R-:W1:Y:S01]  /*04b0*/  LDC R8, c[0x0][0x3a0] ;  /* 0x0000e800ff087b82 */ /* 0x000e620000000800 */
[----:B---3--:R-:W-:-:S03]  /*04c0*/  DADD R22, -R14, 1 ;  /* 0x3ff000000e167429 */ /* 0x008fc60000000100 */
[----:B------:R-:W-:-:S05]  /*04d0*/  DMUL R14, R16, R14 ;  /* 0x0000000e100e7228 */ /* 0x000fca0000000000 */
[-C--:B------:R-:W-:Y:S02]  /*04e0*/  DMUL R10, R16, R22.reuse ;  /* 0x00000016100a7228 */ /* 0x080fe40000000000 */
[----:B------:R-:W-:Y:S01]  /*04f0*/  DMUL R20, R20, R22 ;  /* 0x0000001614147228 */ /* 0x000fe20000000000 */
[----:B------:R-:W-:Y:S01]  /*0500*/  MOV R16, RZ ;  /* 0x000000ff00107202 */ /* 0x000fe20000000f00 */
[----:B------:R-:W-:Y:S01]  /*0510*/  IMAD.MOV.U32 R22, RZ, RZ, RZ ;  /* 0x000000ffff167224 */ /* 0x000fe200078e00ff */
[----:B------:R-:W-:-:S03]  /*0520*/  FSEL R23, RZ, 1.875, !P0 ;  /* 0x3ff00000ff177808 */ /* 0x000fc60004000000 */
[----:B------:R-:W-:Y:S01]  /*0530*/  DFMA R26, R10, R18, RZ ;  /* 0x000000120a1a722b */ /* 0x000fe200000000ff */
[----:B-1----:R-:W-:-:S04]  /*0540*/  IMAD R8, R0, R8, UR4 ;  /* 0x0000000400087e24 */ /* 0x002fc8000f8e0208 */
[----:B------:R-:W-:Y:S01]  /*0550*/  IMAD R6, R7, R8, R6 ;  /* 0x0000000807067224 */ /* 0x000fe200078e0206 */
[----:B------:R-:W-:-:S04]  /*0560*/  MOV R7, RZ ;  /* 0x000000ff00077202 */ /* 0x000fc80000000f00 */
[----:B------:R0:W1:Y:S01]  /*0570*/  F2F.F32.F64 R26, R26 ;  /* 0x0000001a001a7310 */ /* 0x0000620000301000 */
[----:B------:R-:W-:Y:S02]  /*0580*/  IMAD R9, R9, R12, R6 ;  /* 0x0000000c09097224 */ /* 0x000fe400078e0206 */
[----:B0-----:R-:W-:-:S05]  /*0590*/  FADD R27, R24, 1 ;  /* 0x3f800000181b7421 */ /* 0x001fca0000000000 */
[----:B-1----:R-:W0:Y:S01]  /*05a0*/  F2F.F64.F32 R18, R26 ;  /* 0x0000001a00127310 */ /* 0x002e220000201800 */
[----:B------:R-:W-:-:S04]  /*05b0*/  FSETP.GTU.AND P2, PT, R27, R4, PT ;  /* 0x000000041b00720b */ /* 0x000fc80003f4c000 */
[----:B------:R-:W-:-:S03]  /*05c0*/  FSETP.GE.AND P2, PT, R27, RZ, !P2 ;  /* 0x000000ff1b00720b */ /* 0x000fc60005746000 */
[----:B------:R-:W-:Y:S01]  /*05d0*/  F2F.F64.F32 R4, R5 ;  /* 0x0000000500047310 */ /* 0x000fe20000201800 */
[----:B------:R-:W-:Y:S02]  /*05e0*/  PLOP3.LUT P3, PT, P3, P2, PT, 0x80, 0x8 ;  /* 0x000000000008781c */ /* 0x000fe40001f65070 */
[----:B------:R-:W-:Y:S02]  /*05f0*/  PLOP3.LUT P1, PT, P1, P2, PT, 0x80, 0x8 ;  /* 0x000000000008781c */ /* 0x000fe40000f25070 */
[----:B------:R-:W-:Y:S01]  /*0600*/  FSEL R17, RZ, 1.875, !P3 ;  /* 0x3ff00000ff117808 */ /* 0x000fe20005800000 */
[----:B0-----:R-:W-:-:S06]  /*0610*/  DFMA R18, R20, R22, R18 ;  /* 0x000000161412722b */ /* 0x001fcc0000000012 */
[----:B------:R-:W0:Y:S08]  /*0620*/  F2F.F32.F64 R28, R18 ;  /* 0x00000012001c7310 */ /* 0x000e300000301000 */
[----:B0-----:R-:W0:Y:S02]  /*0630*/  F2F.F64.F32 R22, R28 ;  /* 0x0000001c00167310 */ /* 0x001e240000201800 */
[----:B0-----:R-:W-:Y:S01]  /*0640*/  DFMA R22, R14, R16, R22 ;  /* 0x000000100e16722b */ /* 0x001fe20000000016 */
[----:B------:R-:W-:-:S09]  /*0650*/  FSEL R17, RZ, 1.875, !P1 ;  /* 0x3ff00000ff117808 */ /* 0x000fd20004800000 */
[----:B------:R-:W0:Y:S08]  /*0660*/  F2F.F32.F64 R22, R22 ;  /* 0x0000001600167310 */ /* 0x000e300000301000 */
[----:B0-----:R-:W0:Y:S02]  /*0670*/  F2F.F64.F32 R18, R22 ;  /* 0x0000001600127310 */ /* 0x001e240000201800 */
[----:B0-----:R-:W-:Y:S01]  /*0680*/  DFMA R28, R4, R16, R18 ;  /* 0x00000010041c722b */ /* 0x001fe20000000012 */
[----:B------:R-:W0:Y:S05]  /*0690*/  LDC.64 R16, c[0x0][0x390] ;  /* 0x0000e400ff107b82 */ /* 0x000e2a0000000a00 */
[----:B------:R-:W1:Y:S08]  /*06a0*/  F2F.F32.F64 R18, R28 ;  /* 0x0000001c00127310 */ /* 0x000e700000301000 */
[----:B-1----:R-:W1:Y:S01]  /*06b0*/  F2F.F64.F32 R18, R18 ;  /* 0x0000001200127310 */ /* 0x002e620000201800 */
[----:B0-----:R-:W-:Y:S01]  /*06c0*/  IMAD.WIDE R16, R9, 0x4, R16 ;  /* 0x0000000409107825 */ /* 0x001fe200078e0210 */
[----:B-1----:R-:W-:-:S14]  /*06d0*/  DSETP.GT.AND P2, PT, R18, UR8, PT ;  /* 0x0000000812007e2a */ /* 0x002fdc000bf44000 */
[----:B------:R-:W-:Y:S05]  /*06e0*/  @!P2 BRA `(.L_x_4) ;  /* 0x0000000000dca947 */ /* 0x000fea0003800000 */
[----:B------:R-:W0:Y:S01]  /*06f0*/  @P4 LDC R19, c[0x0][0x3a0] ;  /* 0x0000e800ff134b82 */ /* 0x000e220000000800 */
[----:B------:R-:W1:Y:S07]  /*0700*/  @P4 F2I.FLOOR.NTZ R8, R3 ;  /* 0x0000000300084305 */ /* 0x000e6e0000207100 */
[----:B------:R-:W2:Y:S01]  /*0710*/  @P4 LDC.64 R6, c[0x0][0x380] ;  /* 0x0000e000ff064b82 */ /* 0x000ea20000000a00 */
[----:B------:R-:W3:Y:S07]  /*0720*/  @P4 F2I.FLOOR.NTZ R9, R2 ;  /* 0x0000000200094305 */ /* 0x000eee0000207100 */
[----:B------:R-:W4:Y:S01]  /*0730*/  @P0 LDC R29, c[0x0][0x3a0] ;  /* 0x0000e800ff1d0b82 */ /* 0x000f220000000800 */
[----:B0-----:R-:W-:-:S04]  /*0740*/  @P4 IMAD R18, R0, R19, UR4 ;  /* 0x0000000400124e24 */ /* 0x001fc8000f8e0213 */
[----:B-1----:R-:W-:-:S04]  /*0750*/  @P4 IMAD R8, R18, R13, R8 ;  /* 0x0000000d12084224 */ /* 0x002fc800078e0208 */
[----:B---3--:R-:W-:-:S04]  /*0760*/  @P4 IMAD R9, R8, R12, R9 ;  /* 0x0000000c08094224 */ /* 0x008fc800078e0209 */
[----:B--2---:R-:W-:Y:S02]  /*0770*/  @P4 IMAD.WIDE R18, R9, 0x4, R6 ;  /* 0x0000000409124825 */ /* 0x004fe400078e0206 */
[----:B------:R-:W0:Y:S03]  /*0780*/  @P0 LDC.64 R8, c[0x0][0x380] ;  /* 0x0000e000ff080b82 */ /* 0x000e260000000a00 */
[----:B------:R1:W2:Y:S01]  /*0790*/  @P4 LDG.E R7, desc[UR6][R18.64] ;  /* 0x0000000612074981 */ /* 0x0002a2000c1e1900 */
[----:B------:R-:W3:Y:S01]  /*07a0*/  @P0 F2I.FLOOR.NTZ R6, R3 ;  /* 0x0000000300060305 */ /* 0x000ee20000207100 */
[----:B----4-:R-:W-:-:S07]  /*07b0*/  @P0 IMAD R29, R0, R29, UR4 ;  /* 0x00000004001d0e24 */ /* 0x010fce000f8e021d */
[----:B------:R-:W4:Y:S01]  /*07c0*/  @P0 F2I.TRUNC.NTZ R23, R25 ;  /* 0x0000001900170305 */ /* 0x000f22000020f100 */
[----:B---3--:R-:W-:Y:S02]  /*07d0*/  @P0 IMAD R6, R29, R13, R6 ;  /* 0x0000000d1d060224 */ /* 0x008fe400078e0206 */
[----:B------:R-:W3:Y:S02]  /*07e0*/  @P3 LDC R29, c[0x0][0x3a0] ;  /* 0x0000e800ff1d3b82 */ /* 0x000ee40000000800 */
[----:B----4-:R-:W-:-:S04]  /*07f0*/  @P0 IMAD R23, R6, R12, R23 ;  /* 0x0000000c06170224 */ /* 0x010fc800078e0217 */
[----:B0-----:R-:W-:Y:S01]  /*0800*/  @P0 IMAD.WIDE R22, R23, 0x4, R8 ;  /* 0x0000000417160825 */ /* 0x001fe200078e0208 */
[----:B------:R-:W0:Y:S01]  /*0810*/  @P3 F2I.TRUNC.NTZ R24, R27 ;  /* 0x0000001b00183305 */ /* 0x000e22000020f100 */
[----:B------:R-:W1:Y:S03]  /*0820*/  @P3 LDC.64 R8, c[0x0][0x380] ;  /* 0x0000e000ff083b82 */ /* 0x000e660000000a00 */
[----:B------:R4:W5:Y:S04]  /*0830*/  @P0 LDG.E R6, desc[UR6][R22.64] ;  /* 0x0000000616060981 */ /* 0x000968000c1e1900 */
[----:B------:R-:W4:Y:S01]  /*0840*/  @P3 F2I.FLOOR.NTZ R2, R2 ;  /* 0x0000000200023305 */ /* 0x000f220000207100 */
[----:B---3--:R-:W-:-:S02]  /*0850*/  @P3 IMAD R3, R0, R29, UR4 ;  /* 0x0000000400033e24 */ /* 0x008fc4000f8e021d */
[----:B------:R-:W3:Y:S02]  /*0860*/  @P1 LDC R29, c[0x0][0x3a0] ;  /* 0x0000e800ff1d1b82 */ /* 0x000ee40000000800 */
[----:B0-----:R-:W-:-:S04]  /*0870*/  @P3 IMAD R3, R3, R13, R24 ;  /* 0x0000000d03033224 */ /* 0x001fc800078e0218 */
[----:B----4-:R-:W-:-:S04]  /*0880*/  @P3 IMAD R3, R3, R12, R2 ;  /* 0x0000000c03033224 */ /* 0x010fc800078e0202 */
[----:B-1----:R-:W-:Y:S01]  /*0890*/  @P3 IMAD.WIDE R18, R3, 0x4, R8 ;  /* 0x0000000403123825 */ /* 0x002fe200078e0208 */
[----:B------:R-:W0:Y:S01]  /*08a0*/  @P1 F2I.TRUNC.NTZ R24, R27 ;  /* 0x0000001b00181305 */ /* 0x000e22000020f100 */
[----:B------:R-:W1:Y:S03]  /*08b0*/  @P1 LDC.64 R8, c[0x0][0x380] ;  /* 0x0000e000ff081b82 */ /* 0x000e660000000a00 */
[----:B------:R-:W4:Y:S04]  /*08c0*/  @P3 LDG.E R3, desc[UR6][R18.64] ;  /* 0x0000000612033981 */ /* 0x000f28000c1e1900 */
[----:B------:R-:W0:Y:S01]  /*08d0*/  @P1 F2I.TRUNC.NTZ R23, R25 ;  /* 0x0000001900171305 */ /* 0x000e22000020f100 */
[----:B---3--:R-:W-:-:S04]  /*08e0*/  @P1 IMAD R29, R0, R29, UR4 ;  /* 0x00000004001d1e24 */ /* 0x008fc8000f8e021d */
[----:B0-----:R-:W-:-:S04]  /*08f0*/  @P1 IMAD R24, R29, R13, R24 ;  /* 0x0000000d1d181224 */ /* 0x001fc800078e0218 */
[----:B------:R-:W-:-:S04]  /*0900*/  @P1 IMAD R23, R24, R12, R23 ;  /* 0x0000000c18171224 */ /* 0x000fc800078e0217 */
[----:B-1----:R-:W-:-:S05]  /*0910*/  @P1 IMAD.WIDE R22, R23, 0x4, R8 ;  /* 0x0000000417161825 */ /* 0x002fca00078e0208 */
[----:B------:R-:W3:Y:S01]  /*0920*/  @P1 LDG.E R0, desc[UR6][R22.64] ;  /* 0x0000000616001981 */ /* 0x000ee2000c1e1900 */
[----:B------:R-:W-:-:S06]  /*0930*/  CS2R R8, SRZ ;  /* 0x0000000000087805 */ /* 0x000fcc000001ff00 */
[----:B--2---:R-:W0:Y:S02]  /*0940*/  @P4 F2F.F64.F32 R8, R7 ;  /* 0x0000000700084310 */ /* 0x004e240000201800 */
[----:B0-----:R-:W-:Y:S01]  /*0950*/  DFMA R8, R10, R8, RZ ;  /* 0x000000080a08722b */ /* 0x001fe200000000ff */
[----:B------:R-:W-:-:S05]  /*0960*/  CS2R R10, SRZ ;  /* 0x00000000000a7805 */ /* 0x000fca000001ff00 */
[----:B------:R0:W1:Y:S02]  /*0970*/  F2F.F32.F64 R2, R8 ;  /* 0x0000000800027310 */ /* 0x0000640000301000 */
[----:B0-----:R-:W-:-:S06]  /*0980*/  CS2R R8, SRZ ;  /* 0x0000000000087805 */ /* 0x001fcc000001ff00 */
[----:B-----5:R-:W-:Y:S08]  /*0990*/  @P0 F2F.F64.F32 R10, R6 ;  /* 0x00000006000a0310 */ /* 0x020ff00000201800 */
[----:B-1----:R-:W0:Y:S02]  /*09a0*/  F2F.F64.F32 R12, R2 ;  /* 0x00000002000c7310 */ /* 0x002e240000201800 */
[----:B0-----:R-:W-:Y:S01]  /*09b0*/  DFMA R10, R20, R10, R12 ;  /* 0x0000000a140a722b */ /* 0x001fe2000000000c */
[----:B------:R-:W-:-:S06]  /*09c0*/  CS2R R12, SRZ ;  /* 0x00000000000c7805 */ /* 0x000fcc000001ff00 */
[----:B----4-:R-:W-:Y:S08]  /*09d0*/  @P3 F2F.F64.F32 R12, R3 ;  /* 0x00000003000c3310 */ /* 0x010ff00000201800 */
[----:B------:R-:W0:Y:S08]  /*09e0*/  F2F.F32.F64 R10, R10 ;  /* 0x0000000a000a7310 */ /* 0x000e300000301000 */
[----:B0-----:R-:W0:Y:S08]  /*09f0*/  F2F.F64.F32 R18, R10 ;  /* 0x0000000a00127310 */ /* 0x001e300000201800 */
[----:B---3--:R-:W-:Y:S01]  /*0a00*/  @P1 F2F.F64.F32 R8, R0 ;  /* 0x0000000000081310 */ /* 0x008fe20000201800 */
[----:B0-----:R-:W-:-:S10]  /*0a10*/  DFMA R12, R14, R12, R18 ;  /* 0x0000000c0e0c722b */ /* 0x001fd40000000012 */
[----:B------:R-:W0:Y:S08]  /*0a20*/  F2F.F32.F64 R12, R12 ;  /* 0x0000000c000c7310 */ /* 0x000e300000301000 */
[----:B0-----:R-:W0:Y:S02]  /*0a30*/  F2F.F64.F32 R6, R12 ;  /* 0x0000000c00067310 */ /* 0x001e240000201800 */
[----:B0-----:R-:W-:-:S10]  /*0a40*/  DFMA R6, R4, R8, R6 ;  /* 0x000000080406722b */ /* 0x001fd40000000006 */
[----:B------:R0:W1:Y:S02]  /*0a50*/  F2F.F32.F64 R7, R6 ;  /* 0x0000000600077310 */ /* 0x0000640000301000 */
.L_x_4:
[----:B------:R-:W-:Y:S05]  /*0a60*/  BSYNC.RECONVERGENT B0 ;  /* 0x0000000000007941 */ /* 0x000fea0003800200 */
.L_x_3:
[----:B-1----:R-:W-:Y:S01]  /*0a70*/  STG.E desc[UR6][R16.64], R7 ;  /* 0x0000000710007986 */ /* 0x002fe2000c101906 */
[----:B------:R-:W-:Y:S05]  /*0a80*/  EXIT ;  /* 0x000000000000794d */ /* 0x000fea0003800000 */
.L_x_5:
        /* <DEDUP_REMOVED lines=15> */
.L_x_7:


//--------------------- .nv.shared.reserved.0     --------------------------
	.section	.nv.shared.reserved.0,"aw",@nobits
	.weak		__nv_reservedSMEM_offset_0_alias
	.size		__nv_reservedSMEM_offset_0_alias, 0, 64
	.other		__nv_reservedSMEM_offset_0_alias,@"STO_CUDA_RESERVED_SHARED STV_DEFAULT"
__nv_reservedSMEM_offset_0_alias:
	.zero		0
	.zero		64


//--------------------- .nv.constant0._Z19warp_forward_kernelIdEvPKT_S2_PS0_iii --------------------------
	.section	.nv.constant0._Z19warp_forward_kernelIdEvPKT_S2_PS0_iii,"a",@progbits
	.sectionflags	@""
	.align	4
.nv.constant0._Z19warp_forward_kernelIdEvPKT_S2_PS0_iii:
	.zero		932


//--------------------- .nv.constant0._Z19warp_forward_kernelIfEvPKT_S2_PS0_iii --------------------------
	.section	.nv.constant0._Z19warp_forward_kernelIfEvPKT_S2_PS0_iii,"a",@progbits
	.sectionflags	@""
	.align	4
.nv.constant0._Z19warp_forward_kernelIfEvPKT_S2_PS0_iii:
	.zero		932


//--------------------- SYMBOLS --------------------------

	.type		.nv.reservedSmem.offset0,@object
	.size		.nv.reservedSmem.offset0,0x4
